	.headerflags	@"EF_CUDA_TEXMODE_UNIFIED EF_CUDA_64BIT_ADDRESS EF_CUDA_ACCELERATORS EF_CUDA_SM90 EF_CUDA_VIRTUAL_SM(EF_CUDA_SM90)"
	.elftype	@"ET_EXEC"


//--------------------- .nv.info                  --------------------------
	.section	.nv.info,"",@"SHT_CUDA_INFO"
	.align	4


	//----- nvinfo : EIATTR_REGCOUNT
	.align		4
        /*0000*/ 	.byte	0x04, 0x2f
        /*0002*/ 	.short	(.L_3 - .L_2)
	.align		4
.L_2:
        /*0004*/ 	.word	index@(triton_poi_fused__native_batch_norm_legit_no_training_relu_6)
        /*0008*/ 	.word	0x00000020


	//----- nvinfo : EIATTR_MIN_STACK_SIZE
	.align		4
.L_3:
        /*000c*/ 	.byte	0x04, 0x12
        /*000e*/ 	.short	(.L_5 - .L_4)
	.align		4
.L_4:
        /*0010*/ 	.word	index@(triton_poi_fused__native_batch_norm_legit_no_training_relu_6)
        /*0014*/ 	.word	0x00000000


	//----- nvinfo : EIATTR_FRAME_SIZE
	.align		4
.L_5:
        /*0018*/ 	.byte	0x04, 0x11
        /*001a*/ 	.short	(.L_7 - .L_6)
	.align		4
.L_6:
        /*001c*/ 	.word	index@(triton_poi_fused__native_batch_norm_legit_no_training_relu_6)
        /*0020*/ 	.word	0x00000000


	//----- nvinfo : EIATTR_MIN_STACK_SIZE
	.align		4
.L_7:
        /*0024*/ 	.byte	0x04, 0x12
        /*0026*/ 	.short	(.L_9 - .L_8)
	.align		4
.L_8:
        /*0028*/ 	.word	index@(triton_poi_fused__native_batch_norm_legit_no_training_relu_6)
        /*002c*/ 	.word	0x00000000
.L_9:


//--------------------- .nv.info.triton_poi_fused__native_batch_norm_legit_no_training_relu_6 --------------------------
	.section	.nv.info.triton_poi_fused__native_batch_norm_legit_no_training_relu_6,"",@"SHT_CUDA_INFO"
	.sectionflags	@""
	.align	4


	//----- nvinfo : EIATTR_CUDA_API_VERSION
	.align		4
        /*0000*/ 	.byte	0x04, 0x37
        /*0002*/ 	.short	(.L_11 - .L_10)
.L_10:
        /*0004*/ 	.word	0x0000007c


	//----- nvinfo : EIATTR_KPARAM_INFO
	.align		4
.L_11:
        /*0008*/ 	.byte	0x04, 0x17
        /*000a*/ 	.short	(.L_13 - .L_12)
.L_12:
        /*000c*/ 	.word	0x00000000
        /*0010*/ 	.short	0x0007
        /*0012*/ 	.short	0x0034
        /*0014*/ 	.byte	0x00, 0xf0, 0x11, 0x00


	//----- nvinfo : EIATTR_KPARAM_INFO
	.align		4
.L_13:
        /*0018*/ 	.byte	0x04, 0x17
        /*001a*/ 	.short	(.L_15 - .L_14)
.L_14:
        /*001c*/ 	.word	0x00000000
        /*0020*/ 	.short	0x0006
        /*0022*/ 	.short	0x0030
        /*0024*/ 	.byte	0x00, 0xf0, 0x11, 0x00


	//----- nvinfo : EIATTR_KPARAM_INFO
	.align		4
.L_15:
        /*0028*/ 	.byte	0x04, 0x17
        /*002a*/ 	.short	(.L_17 - .L_16)
.L_16:
        /*002c*/ 	.word	0x00000000
        /*0030*/ 	.short	0x0005
        /*0032*/ 	.short	0x0028
        /*0034*/ 	.byte	0x00, 0xf4, 0x21, 0x00


	//----- nvinfo : EIATTR_KPARAM_INFO
	.align		4
.L_17:
        /*0038*/ 	.byte	0x04, 0x17
        /*003a*/ 	.short	(.L_19 - .L_18)
.L_18:
        /*003c*/ 	.word	0x00000000
        /*0040*/ 	.short	0x0004
        /*0042*/ 	.short	0x0020
        /*0044*/ 	.byte	0x00, 0xf4, 0x21, 0x00


	//----- nvinfo : EIATTR_KPARAM_INFO
	.align		4
.L_19:
        /*0048*/ 	.byte	0x04, 0x17
        /*004a*/ 	.short	(.L_21 - .L_20)
.L_20:
        /*004c*/ 	.word	0x00000000
        /*0050*/ 	.short	0x0003
        /*0052*/ 	.short	0x0018
        /*0054*/ 	.byte	0x00, 0xf4, 0x21, 0x00


	//----- nvinfo : EIATTR_KPARAM_INFO
	.align		4
.L_21:
        /*0058*/ 	.byte	0x04, 0x17
        /*005a*/ 	.short	(.L_23 - .L_22)
.L_22:
        /*005c*/ 	.word	0x00000000
        /*0060*/ 	.short	0x0002
        /*0062*/ 	.short	0x0010
        /*0064*/ 	.byte	0x00, 0xf4, 0x21, 0x00


	//----- nvinfo : EIATTR_KPARAM_INFO
	.align		4
.L_23:
        /*0068*/ 	.byte	0x04, 0x17
        /*006a*/ 	.short	(.L_25 - .L_24)
.L_24:
        /*006c*/ 	.word	0x00000000
        /*0070*/ 	.short	0x0001
        /*0072*/ 	.short	0x0008
        /*0074*/ 	.byte	0x00, 0xf4, 0x21, 0x00


	//----- nvinfo : EIATTR_KPARAM_INFO
	.align		4
.L_25:
        /*0078*/ 	.byte	0x04, 0x17
        /*007a*/ 	.short	(.L_27 - .L_26)
.L_26:
        /*007c*/ 	.word	0x00000000
        /*0080*/ 	.short	0x0000
        /*0082*/ 	.short	0x0000
        /*0084*/ 	.byte	0x00, 0xf4, 0x21, 0x00


	//----- nvinfo : EIATTR_SPARSE_MMA_MASK
	.align		4
.L_27:
        /*0088*/ 	.byte	0x03, 0x50
        /*008a*/ 	.short	0x0000


	//----- nvinfo : EIATTR_MAXREG_COUNT
	.align		4
        /*008c*/ 	.byte	0x03, 0x1b
        /*008e*/ 	.short	0x00ff


	//----- nvinfo : EIATTR_EXIT_INSTR_OFFSETS
	.align		4
        /*0090*/ 	.byte	0x04, 0x1c
        /*0092*/ 	.short	(.L_29 - .L_28)


	//   ....[0]....
.L_28:
        /*0094*/ 	.word	0x00000ff0


	//----- nvinfo : EIATTR_REQNTID
	.align		4
.L_29:
        /*0098*/ 	.byte	0x04, 0x10
        /*009a*/ 	.short	(.L_31 - .L_30)
.L_30:
        /*009c*/ 	.word	0x00000100
        /*00a0*/ 	.word	0x00000001
        /*00a4*/ 	.word	0x00000001


	//----- nvinfo : EIATTR_CBANK_PARAM_SIZE
	.align		4
.L_31:
        /*00a8*/ 	.byte	0x03, 0x19
        /*00aa*/ 	.short	0x0038


	//----- nvinfo : EIATTR_PARAM_CBANK
	.align		4
        /*00ac*/ 	.byte	0x04, 0x0a
        /*00ae*/ 	.short	(.L_33 - .L_32)
	.align		4
.L_32:
        /*00b0*/ 	.word	index@(.nv.constant0.triton_poi_fused__native_batch_norm_legit_no_training_relu_6)
        /*00b4*/ 	.short	0x0210
        /*00b6*/ 	.short	0x0038


	//----- nvinfo : EIATTR_SW_WAR
	.align		4
.L_33:
        /*00b8*/ 	.byte	0x04, 0x36
        /*00ba*/ 	.short	(.L_35 - .L_34)
.L_34:
        /*00bc*/ 	.word	0x00000008
.L_35:


//--------------------- .nv.callgraph             --------------------------
	.section	.nv.callgraph,"",@"SHT_CUDA_CALLGRAPH"
	.align	4
	.sectionentsize	8
	.align		4
        /*0000*/ 	.word	0x00000000
	.align		4
        /*0004*/ 	.word	0xffffffff
	.align		4
        /*0008*/ 	.word	0x00000000
	.align		4
        /*000c*/ 	.word	0xfffffffe
	.align		4
        /*0010*/ 	.word	0x00000000
	.align		4
        /*0014*/ 	.word	0xfffffffd
	.align		4
        /*0018*/ 	.word	0x00000000
	.align		4
        /*001c*/ 	.word	0xfffffffc


//--------------------- .nv.constant4             --------------------------
	.section	.nv.constant4,"a",@progbits
	.align	8
	.align		8
.nv.constant4:
        /*0000*/ 	.dword	_$_str
	.align		8
        /*0008*/ 	.dword	_$_str_$_2


//--------------------- .text.triton_poi_fused__native_batch_norm_legit_no_training_relu_6 --------------------------
	.section	.text.triton_poi_fused__native_batch_norm_legit_no_training_relu_6,"ax",@progbits
	.sectionflags	@"SHF_BARRIERS=1"
	.align	128
        .global         triton_poi_fused__native_batch_norm_legit_no_training_relu_6
        .type           triton_poi_fused__native_batch_norm_legit_no_training_relu_6,@function
        .size           triton_poi_fused__native_batch_norm_legit_no_training_relu_6,(.L_x_1 - triton_poi_fused__native_batch_norm_legit_no_training_relu_6)
        .other          triton_poi_fused__native_batch_norm_legit_no_training_relu_6,@"STO_CUDA_ENTRY STV_DEFAULT"
triton_poi_fused__native_batch_norm_legit_no_training_relu_6:
.text.triton_poi_fused__native_batch_norm_legit_no_training_relu_6:
[----:B------:R-:W-:Y:S01]  /*0000*/  LDC R1, c[0x0][0x28] ;  /* 0x00000a00ff017b82 */ /* 0x000fe20000000800 */
[----:B------:R-:W1:Y:S07]  /*0010*/  S2R R3, SR_TID.X ;  /* 0x0000000000037919 */ /* 0x000e6e0000002100 */
[----:B------:R-:W2:Y:S01]  /*0020*/  LDC.64 R16, c[0x0][0x210] ;  /* 0x00008400ff107b82 */ /* 0x000ea20000000a00 */
[----:B------:R-:W-:Y:S01]  /*0030*/  ULDC.64 UR6, c[0x0][0x208] ;  /* 0x0000820000067ab9 */ /* 0x000fe20000000a00 */
[----:B------:R-:W3:Y:S01]  /*0040*/  S2R R0, SR_CTAID.Y ;  /* 0x0000000000007919 */ /* 0x000ee20000002600 */
[----:B------:R-:W4:Y:S05]  /*0050*/  S2R R2, SR_CTAID.X ;  /* 0x0000000000027919 */ /* 0x000f2a0000002500 */
[----:B------:R-:W5:Y:S01]  /*0060*/  S2UR UR5, SR_CgaCtaId ;  /* 0x00000000000579c3 */ /* 0x000f620000008800 */
[----:B------:R-:W-:-:S07]  /*0070*/  UMOV UR4, 0x400 ;  /* 0x0000040000047882 */ /* 0x000fce0000000000 */
[----:B------:R-:W2:Y:S01]  /*0080*/  LDC.64 R24, c[0x0][0x220] ;  /* 0x00008800ff187b82 */ /* 0x000ea20000000a00 */
[----:B-1----:R-:W-:Y:S01]  /*0090*/  IMAD.SHL.U32 R21, R3, 0x4, RZ ;  /* 0x0000000403157824 */ /* 0x002fe200078e00ff */
[----:B---3--:R-:W-:-:S04]  /*00a0*/  SHF.R.S32.HI R29, RZ, 0x17, R0 ;  /* 0x00000017ff1d7819 */ /* 0x008fc80000011400 */
[----:B------:R-:W-:Y:S02]  /*00b0*/  LOP3.LUT R5, R21, 0xfc, RZ, 0xc0, !PT ;  /* 0x000000fc15057812 */ /* 0x000fe400078ec0ff */
[----:B------:R-:W-:Y:S02]  /*00c0*/  SGXT R29, R29, 0x1 ;  /* 0x000000011d1d781a */ /* 0x000fe40000000200 */
[----:B------:R-:W-:Y:S02]  /*00d0*/  PRMT R4, R5, 0x6540, R0 ;  /* 0x0000654005047816 */ /* 0x000fe40000000000 */
[----:B------:R-:W-:Y:S02]  /*00e0*/  SHF.R.U32.HI R5, RZ, 0x6, R3 ;  /* 0x00000006ff057819 */ /* 0x000fe40000011603 */
[----:B------:R-:W-:Y:S02]  /*00f0*/  LEA.HI R6, R29, R4, RZ, 0x8 ;  /* 0x000000041d067211 */ /* 0x000fe400078f40ff */
[----:B----4-:R-:W-:-:S02]  /*0100*/  SHF.L.U32 R2, R2, 0x4, RZ ;  /* 0x0000000402027819 */ /* 0x010fc400000006ff */
[----:B------:R-:W-:Y:S01]  /*0110*/  SGXT.U32 R5, R5, 0x2 ;  /* 0x000000020505781a */ /* 0x000fe20000000000 */
[C---:B------:R-:W-:Y:S01]  /*0120*/  IMAD.SHL.U32 R8, R6.reuse, 0x1000, RZ ;  /* 0x0000100006087824 */ /* 0x040fe200078e00ff */
[----:B------:R-:W-:Y:S02]  /*0130*/  LOP3.LUT R7, R6, 0xffffff00, RZ, 0xc0, !PT ;  /* 0xffffff0006077812 */ /* 0x000fe400078ec0ff */
[----:B------:R-:W-:Y:S02]  /*0140*/  LOP3.LUT R5, R2, R5, RZ, 0xfc, !PT ;  /* 0x0000000502057212 */ /* 0x000fe400078efcff */
[----:B------:R-:W-:-:S04]  /*0150*/  LOP3.LUT R8, R8, 0xfff00000, RZ, 0xc0, !PT ;  /* 0xfff0000008087812 */ /* 0x000fc800078ec0ff */
[----:B------:R-:W-:-:S05]  /*0160*/  IADD3 R8, R8, R4, -R7 ;  /* 0x0000000408087210 */ /* 0x000fca0007ffe807 */
[----:B------:R-:W-:-:S04]  /*0170*/  IMAD R15, R5, 0x100, R8 ;  /* 0x00000100050f7824 */ /* 0x000fc800078e0208 */
[----:B--2---:R-:W-:-:S04]  /*0180*/  IMAD.WIDE R4, R15, 0x4, R16 ;  /* 0x000000040f047825 */ /* 0x004fc800078e0210 */
[----:B------:R-:W-:Y:S02]  /*0190*/  VIADD R9, R15, 0x400 ;  /* 0x000004000f097836 */ /* 0x000fe40000000000 */
[----:B------:R-:W2:Y:S02]  /*01a0*/  LDG.E.EL.128 R4, desc[UR6][R4.64] ;  /* 0x0000000604047981 */ /* 0x000ea4000c2e1d00 */
[----:B------:R-:W-:-:S06]  /*01b0*/  IMAD.WIDE R8, R9, 0x4, R16 ;  /* 0x0000000409087825 */ /* 0x000fcc00078e0210 */
[----:B------:R-:W3:Y:S01]  /*01c0*/  LDG.E.EL.128 R8, desc[UR6][R8.64] ;  /* 0x0000000608087981 */ /* 0x000ee2000c2e1d00 */
[----:B------:R-:W-:Y:S01]  /*01d0*/  IADD3 R13, R15, 0x800, RZ ;  /* 0x000008000f0d7810 */ /* 0x000fe20007ffe0ff */
[----:B------:R-:W-:-:S04]  /*01e0*/  VIADD R19, R15, 0xc00 ;  /* 0x00000c000f137836 */ /* 0x000fc80000000000 */
[----:B------:R-:W-:-:S06]  /*01f0*/  IMAD.WIDE R12, R13, 0x4, R16 ;  /* 0x000000040d0c7825 */ /* 0x000fcc00078e0210 */
[----:B------:R-:W4:Y:S01]  /*0200*/  LDG.E.EL.128 R12, desc[UR6][R12.64] ;  /* 0x000000060c0c7981 */ /* 0x000f22000c2e1d00 */
[----:B------:R-:W-:-:S06]  /*0210*/  IMAD.WIDE R16, R19, 0x4, R16 ;  /* 0x0000000413107825 */ /* 0x000fcc00078e0210 */
[----:B------:R-:W3:Y:S01]  /*0220*/  LDG.E.EL.128 R16, desc[UR6][R16.64] ;  /* 0x0000000610107981 */ /* 0x000ee2000c2e1d00 */
[----:B------:R-:W-:Y:S01]  /*0230*/  SHF.R.U32.HI R20, RZ, 0x2, R3 ;  /* 0x00000002ff147819 */ /* 0x000fe20000011603 */
[----:B-----5:R-:W-:Y:S01]  /*0240*/  UPRMT UR4, UR5, 0x654, UR4 ;  /* 0x0000065405047896 */ /* 0x020fe20008000004 */
[----:B------:R-:W-:Y:S02]  /*0250*/  LOP3.LUT R22, R21, 0x3fc, RZ, 0xc0, !PT ;  /* 0x000003fc15167812 */ /* 0x000fe400078ec0ff */
[----:B------:R-:W-:-:S05]  /*0260*/  LOP3.LUT R20, R20, 0x30, RZ, 0xc0, !PT ;  /* 0x0000003014147812 */ /* 0x000fca00078ec0ff */
[----:B------:R-:W-:Y:S01]  /*0270*/  VIADD R23, R20, UR4 ;  /* 0x0000000414177c36 */ /* 0x000fe20008000000 */
[----:B------:R-:W-:-:S04]  /*0280*/  LOP3.LUT R20, R3, 0xff, RZ, 0xc0, !PT ;  /* 0x000000ff03147812 */ /* 0x000fc800078ec0ff */
[----:B------:R-:W-:Y:S02]  /*0290*/  LEA R22, R22, R23, 0x2 ;  /* 0x0000001716167211 */ /* 0x000fe400078e10ff */
[----:B------:R-:W-:-:S03]  /*02a0*/  LEA R20, R20, UR4, 0x2 ;  /* 0x0000000414147c11 */ /* 0x000fc6000f8e10ff */
[----:B--2---:R1:W-:Y:S01]  /*02b0*/  STS.128 [R22], R4 ;  /* 0x0000000416007388 */ /* 0x0043e20000000c00 */
[----:B------:R-:W-:Y:S01]  /*02c0*/  BAR.SYNC.DEFER_BLOCKING 0x0 ;  /* 0x0000000000007b1d */ /* 0x000fe20000010000 */
[----:B-1----:R-:W-:-:S04]  /*02d0*/  PRMT R4, R3, 0x6540, R0 ;  /* 0x0000654003047816 */ /* 0x002fc80000000000 */
[----:B------:R-:W-:-:S04]  /*02e0*/  LEA.HI R29, R29, R4, RZ, 0x8 ;  /* 0x000000041d1d7211 */ /* 0x000fc800078f40ff */
[----:B------:R-:W-:Y:S01]  /*02f0*/  LOP3.LUT R29, R29, 0xffffff00, RZ, 0xc0, !PT ;  /* 0xffffff001d1d7812 */ /* 0x000fe200078ec0ff */
[----:B------:R-:W-:Y:S04]  /*0300*/  LDS R28, [R20] ;  /* 0x00000000141c7984 */ /* 0x000fe80000000800 */
[----:B------:R-:W-:Y:S01]  /*0310*/  IMAD.IADD R29, R4, 0x1, -R29 ;  /* 0x00000001041d7824 */ /* 0x000fe200078e0a1d */
[----:B------:R-:W-:Y:S03]  /*0320*/  LDS R23, [R20+0x410] ;  /* 0x0004100014177984 */ /* 0x000fe60000000800 */
[C---:B0-----:R-:W-:Y:S01]  /*0330*/  IMAD.WIDE R24, R29.reuse, 0x4, R24 ;  /* 0x000000041d187825 */ /* 0x041fe200078e0218 */
[----:B------:R-:W-:Y:S04]  /*0340*/  LDS R27, [R20+0x820] ;  /* 0x00082000141b7984 */ /* 0x000fe80000000800 */
[----:B------:R-:W-:Y:S01]  /*0350*/  LDS R26, [R20+0xc30] ;  /* 0x000c3000141a7984 */ /* 0x000fe20000000800 */
[----:B------:R-:W-:Y:S06]  /*0360*/  BAR.SYNC.DEFER_BLOCKING 0x0 ;  /* 0x0000000000007b1d */ /* 0x000fec0000010000 */
[----:B---3--:R0:W-:Y:S02]  /*0370*/  STS.128 [R22], R8 ;  /* 0x0000000816007388 */ /* 0x0081e40000000c00 */
[----:B------:R-:W-:Y:S08]  /*0380*/  BAR.SYNC.DEFER_BLOCKING 0x0 ;  /* 0x0000000000007b1d */ /* 0x000ff00000010000 */
[----:B0-----:R-:W0:Y:S08]  /*0390*/  LDC.64 R8, c[0x0][0x218] ;  /* 0x00008600ff087b82 */ /* 0x001e300000000a00 */
[----:B------:R-:W1:Y:S01]  /*03a0*/  LDC.64 R10, c[0x0][0x228] ;  /* 0x00008a00ff0a7b82 */ /* 0x000e620000000a00 */
[----:B------:R-:W2:Y:S04]  /*03b0*/  LDS R5, [R20] ;  /* 0x0000000014057984 */ /* 0x000ea80000000800 */
[----:B------:R-:W-:Y:S04]  /*03c0*/  LDS R4, [R20+0x410] ;  /* 0x0004100014047984 */ /* 0x000fe80000000800 */
[----:B------:R-:W-:Y:S04]  /*03d0*/  LDS R7, [R20+0x820] ;  /* 0x0008200014077984 */ /* 0x000fe80000000800 */
[----:B------:R-:W-:Y:S01]  /*03e0*/  LDS R6, [R20+0xc30] ;  /* 0x000c300014067984 */ /* 0x000fe20000000800 */
[----:B------:R-:W-:Y:S06]  /*03f0*/  BAR.SYNC.DEFER_BLOCKING 0x0 ;  /* 0x0000000000007b1d */ /* 0x000fec0000010000 */
[----:B----4-:R-:W-:Y:S02]  /*0400*/  STS.128 [R22], R12 ;  /* 0x0000000c16007388 */ /* 0x010fe40000000c00 */
[----:B------:R-:W-:Y:S06]  /*0410*/  BAR.SYNC.DEFER_BLOCKING 0x0 ;  /* 0x0000000000007b1d */ /* 0x000fec0000010000 */
[----:B------:R-:W-:Y:S04]  /*0420*/  LDS R15, [R20] ;  /* 0x00000000140f7984 */ /* 0x000fe80000000800 */
[----:B------:R-:W-:Y:S04]  /*0430*/  LDS R12, [R20+0x410] ;  /* 0x00041000140c7984 */ /* 0x000fe80000000800 */
[----:B------:R-:W-:Y:S04]  /*0440*/  LDS R14, [R20+0x820] ;  /* 0x00082000140e7984 */ /* 0x000fe80000000800 */
[----:B------:R-:W-:Y:S01]  /*0450*/  LDS R13, [R20+0xc30] ;  /* 0x000c3000140d7984 */ /* 0x000fe20000000800 */
[----:B------:R-:W-:Y:S06]  /*0460*/  BAR.SYNC.DEFER_BLOCKING 0x0 ;  /* 0x0000000000007b1d */ /* 0x000fec0000010000 */
[----:B------:R3:W-:Y:S02]  /*0470*/  STS.128 [R22], R16 ;  /* 0x0000001016007388 */ /* 0x0007e40000000c00 */
[----:B------:R-:W-:Y:S06]  /*0480*/  BAR.SYNC.DEFER_BLOCKING 0x0 ;  /* 0x0000000000007b1d */ /* 0x000fec0000010000 */
[----:B------:R-:W4:Y:S01]  /*0490*/  LDG.E.EL R24, desc[UR6][R24.64] ;  /* 0x0000000618187981 */ /* 0x000f22000c2e1900 */
[----:B0-----:R-:W-:-:S03]  /*04a0*/  IMAD.WIDE R8, R29, 0x4, R8 ;  /* 0x000000041d087825 */ /* 0x001fc600078e0208 */
[----:B------:R-:W0:Y:S01]  /*04b0*/  LDS R22, [R20+0x410] ;  /* 0x0004100014167984 */ /* 0x000e220000000800 */
[----:B-1----:R-:W-:-:S03]  /*04c0*/  IMAD.WIDE R10, R29, 0x4, R10 ;  /* 0x000000041d0a7825 */ /* 0x002fc600078e020a */
[----:B------:R-:W1:Y:S04]  /*04d0*/  LDS R16, [R20] ;  /* 0x0000000014107984 */ /* 0x000e680000000800 */
[----:B------:R5:W2:Y:S04]  /*04e0*/  LDG.E.EL R25, desc[UR6][R8.64] ;  /* 0x0000000608197981 */ /* 0x000aa8000c2e1900 */
[----:B------:R-:W2:Y:S04]  /*04f0*/  LDG.E.EL R10, desc[UR6][R10.64] ;  /* 0x000000060a0a7981 */ /* 0x000ea8000c2e1900 */
[----:B------:R-:W0:Y:S01]  /*0500*/  LDS R18, [R20+0x820] ;  /* 0x0008200014127984 */ /* 0x000e220000000800 */
[----:B-----5:R-:W5:Y:S02]  /*0510*/  LDC.64 R8, c[0x0][0x230] ;  /* 0x00008c00ff087b82 */ /* 0x020f640000000a00 */
[----:B-----5:R-:W-:-:S05]  /*0520*/  IMAD.WIDE R8, R29, 0x4, R8 ;  /* 0x000000041d087825 */ /* 0x020fca00078e0208 */
[----:B---3--:R3:W5:Y:S02]  /*0530*/  LDG.E.EL R17, desc[UR6][R8.64] ;  /* 0x0000000608117981 */ /* 0x008764000c2e1900 */
[----:B---3--:R-:W-:Y:S01]  /*0540*/  IMAD.MOV.U32 R9, RZ, RZ, 0x3e800000 ;  /* 0x3e800000ff097424 */ /* 0x008fe200078e00ff */
[----:B------:R-:W3:Y:S01]  /*0550*/  S2UR UR4, SR_CgaCtaId ;  /* 0x00000000000479c3 */ /* 0x000ee20000008800 */
[----:B------:R-:W-:Y:S02]  /*0560*/  UMOV UR5, 0x400 ;  /* 0x0000040000057882 */ /* 0x000fe40000000000 */
[----:B---3--:R-:W-:Y:S01]  /*0570*/  UPRMT UR4, UR4, 0x654, UR5 ;  /* 0x0000065404047896 */ /* 0x008fe20008000005 */
[----:B------:R-:W-:-:S04]  /*0580*/  SHF.R.U32.HI R3, RZ, 0x2, R3 ;  /* 0x00000002ff037819 */ /* 0x000fc80000011603 */
[----:B------:R-:W-:Y:S02]  /*0590*/  SGXT.U32 R3, R3, 0x6 ;  /* 0x000000060303781a */ /* 0x000fe40000000000 */
[----:B------:R-:W-:Y:S02]  /*05a0*/  LOP3.LUT R2, R2, 0xc, R21, 0xf8, !PT ;  /* 0x0000000c02027812 */ /* 0x000fe400078ef815 */
[----:B------:R-:W-:-:S05]  /*05b0*/  PRMT R3, R3, 0x6540, R0 ;  /* 0x0000654003037816 */ /* 0x000fca0000000000 */
[----:B------:R-:W-:-:S05]  /*05c0*/  IMAD R3, R3, 0x1000, R2 ;  /* 0x0000100003037824 */ /* 0x000fca00078e0202 */
[----:B------:R-:W-:Y:S01]  /*05d0*/  IADD3 R21, R3, 0x40000, RZ ;  /* 0x0004000003157810 */ /* 0x000fe20007ffe0ff */
[----:B----4-:R-:W-:Y:S02]  /*05e0*/  FADD R19, R24, 9.9999997473787516356e-06 ;  /* 0x3727c5ac18137421 */ /* 0x010fe40000000000 */
[----:B------:R-:W3:Y:S02]  /*05f0*/  LDS R24, [R20+0xc30] ;  /* 0x000c300014187984 */ /* 0x000ee40000000800 */
[----:B------:R-:W4:Y:S02]  /*0600*/  MUFU.SQRT R29, R19 ;  /* 0x00000013001d7308 */ /* 0x000f240000002000 */
[C---:B----4-:R-:W-:Y:S02]  /*0610*/  FSETP.GT.AND P0, PT, R29.reuse, 8.50705917302346158658e+37, PT ;  /* 0x7e8000001d00780b */ /* 0x050fe40003f04000 */
[----:B------:R-:W-:-:S11]  /*0620*/  FSETP.GEU.AND P1, PT, R29, 1.175494350822287508e-38, PT ;  /* 0x008000001d00780b */ /* 0x000fd60003f2e000 */
[----:B------:R-:W-:-:S04]  /*0630*/  @P0 FMUL R29, R29, 0.25 ;  /* 0x3e8000001d1d0820 */ /* 0x000fc80000400000 */
[----:B------:R-:W-:-:S04]  /*0640*/  @!P1 FMUL R29, R29, 16777216 ;  /* 0x4b8000001d1d9820 */ /* 0x000fc80000400000 */
[----:B------:R-:W4:Y:S01]  /*0650*/  MUFU.RCP R8, R29 ;  /* 0x0000001d00087308 */ /* 0x000f220000001000 */
[----:B------:R-:W-:-:S05]  /*0660*/  FSEL R9, R9, 1, P0 ;  /* 0x3f80000009097808 */ /* 0x000fca0000000000 */
[----:B------:R-:W-:-:S04]  /*0670*/  @!P1 FMUL R9, R9, 16777216 ;  /* 0x4b80000009099820 */ /* 0x000fc80000400000 */
[----:B----4-:R-:W-:Y:S02]  /*0680*/  FMUL R8, R8, R9 ;  /* 0x0000000908087220 */ /* 0x010fe40000400000 */
[----:B------:R-:W4:Y:S01]  /*0690*/  S2R R9, SR_TID.X ;  /* 0x0000000000097919 */ /* 0x000f220000002100 */
[--C-:B--2---:R-:W-:Y:S01]  /*06a0*/  FADD R5, R5, -R25.reuse ;  /* 0x8000001905057221 */ /* 0x104fe20000000000 */
[--C-:B0-----:R-:W-:Y:S01]  /*06b0*/  FADD R22, R22, -R25.reuse ;  /* 0x8000001916167221 */ /* 0x101fe20000000000 */
[--C-:B------:R-:W-:Y:S01]  /*06c0*/  FADD R29, R4, -R25.reuse ;  /* 0x80000019041d7221 */ /* 0x100fe20000000000 */
        /* <DEDUP_REMOVED lines=10> */
[--C-:B-1----:R-:W-:Y:S01]  /*0770*/  FADD R13, R16, -R25.reuse ;  /* 0x80000019100d7221 */ /* 0x102fe20000000000 */
[--C-:B------:R-:W-:Y:S01]  /*0780*/  FADD R18, R18, -R25.reuse ;  /* 0x8000001912127221 */ /* 0x100fe20000000000 */
[----:B---3--:R-:W-:Y:S01]  /*0790*/  FADD R25, R24, -R25 ;  /* 0x8000001918197221 */ /* 0x008fe20000000000 */
[C---:B------:R-:W-:Y:S01]  /*07a0*/  FMUL R26, R8.reuse, R5 ;  /* 0x00000005081a7220 */ /* 0x040fe20000400000 */
        /* <DEDUP_REMOVED lines=13> */
[----:B----4-:R-:W-:Y:S01]  /*0880*/  SHF.L.U32 R5, R9, 0x4, RZ ;  /* 0x0000000409057819 */ /* 0x010fe200000006ff */
[C---:B------:R-:W-:Y:S01]  /*0890*/  FMUL R18, R8.reuse, R18 ;  /* 0x0000001208127220 */ /* 0x040fe20000400000 */
[----:B------:R-:W-:Y:S01]  /*08a0*/  FMUL R8, R8, R25 ;  /* 0x0000001908087220 */ /* 0x000fe20000400000 */
[----:B-----5:R-:W-:Y:S01]  /*08b0*/  FFMA R7, R10, R22, R17 ;  /* 0x000000160a077223 */ /* 0x020fe20000000011 */
[----:B------:R-:W-:Y:S01]  /*08c0*/  LOP3.LUT R5, R5, 0xff0, RZ, 0xc0, !PT ;  /* 0x00000ff005057812 */ /* 0x000fe200078ec0ff */
[----:B------:R-:W-:-:S02]  /*08d0*/  IMAD.SHL.U32 R22, R9, 0x4, RZ ;  /* 0x0000000409167824 */ /* 0x000fc400078e00ff */
[C-C-:B------:R-:W-:Y:S01]  /*08e0*/  FFMA R23, R10.reuse, R23, R17.reuse ;  /* 0x000000170a177223 */ /* 0x140fe20000000011 */
        /* <DEDUP_REMOVED lines=13> */
[----:B------:R-:W-:Y:S01]  /*09c0*/  FFMA R8, R10, R8, R17 ;  /* 0x000000080a087223 */ /* 0x000fe20000000011 */
[----:B------:R-:W-:-:S02]  /*09d0*/  LEA.HI R10, R5, UR4, RZ, 0x1e ;  /* 0x00000004050a7c11 */ /* 0x000fc4000f8ff0ff */
[----:B------:R-:W-:Y:S02]  /*09e0*/  LOP3.LUT R22, R22, 0x3fc, RZ, 0xc0, !PT ;  /* 0x000003fc16167812 */ /* 0x000fe400078ec0ff */
[----:B------:R-:W-:Y:S02]  /*09f0*/  LEA R15, R5, R10, 0x2 ;  /* 0x0000000a050f7211 */ /* 0x000fe400078e10ff */
[C---:B------:R-:W-:Y:S02]  /*0a00*/  LOP3.LUT R5, R22.reuse, 0x400, RZ, 0xfc, !PT ;  /* 0x0000040016057812 */ /* 0x040fe400078efcff */
[----:B------:R-:W-:Y:S02]  /*0a10*/  LOP3.LUT R9, R9, 0xfc, RZ, 0xc0, !PT ;  /* 0x000000fc09097812 */ /* 0x000fe400078ec0ff */
[----:B------:R-:W-:Y:S02]  /*0a20*/  SHF.R.U32.HI R5, RZ, 0x2, R5 ;  /* 0x00000002ff057819 */ /* 0x000fe40000011605 */
[----:B------:R-:W-:Y:S01]  /*0a30*/  LOP3.LUT R10, R22, 0x800, RZ, 0xfc, !PT ;  /* 0x00000800160a7812 */ /* 0x000fe200078efcff */
[----:B------:R-:W-:Y:S01]  /*0a40*/  VIADD R9, R9, UR4 ;  /* 0x0000000409097c36 */ /* 0x000fe20008000000 */
[----:B------:R-:W-:-:S02]  /*0a50*/  LOP3.LUT R5, R5, 0x1fc, RZ, 0xc0, !PT ;  /* 0x000001fc05057812 */ /* 0x000fc400078ec0ff */
[----:B------:R-:W-:Y:S02]  /*0a60*/  SHF.R.U32.HI R10, RZ, 0x2, R10 ;  /* 0x00000002ff0a7819 */ /* 0x000fe4000001160a */
[----:B------:R-:W-:Y:S02]  /*0a70*/  FSETP.GEU.AND P0, PT, R27, RZ, PT ;  /* 0x000000ff1b00720b */ /* 0x000fe40003f0e000 */
[----:B------:R-:W-:Y:S01]  /*0a80*/  LEA R19, R22, R9, 0x2 ;  /* 0x0000000916137211 */ /* 0x000fe200078e10ff */
[----:B------:R-:W-:Y:S01]  /*0a90*/  VIADD R9, R5, UR4 ;  /* 0x0000000405097c36 */ /* 0x000fe20008000000 */
[----:B------:R-:W-:Y:S02]  /*0aa0*/  LOP3.LUT R10, R10, 0x2fc, RZ, 0xc0, !PT ;  /* 0x000002fc0a0a7812 */ /* 0x000fe400078ec0ff */
[----:B------:R-:W-:Y:S01]  /*0ab0*/  FSEL R5, R27, RZ, P0 ;  /* 0x000000ff1b057208 */ /* 0x000fe20000000000 */
[----:B------:R-:W-:Y:S01]  /*0ac0*/  BAR.SYNC.DEFER_BLOCKING 0x0 ;  /* 0x0000000000007b1d */ /* 0x000fe20000010000 */
[----:B------:R-:W-:-:S02]  /*0ad0*/  FSETP.GEU.AND P3, PT, R28, RZ, PT ;  /* 0x000000ff1c00720b */ /* 0x000fc40003f6e000 */
[----:B------:R-:W-:Y:S02]  /*0ae0*/  FSETP.GEU.AND P2, PT, R26, RZ, PT ;  /* 0x000000ff1a00720b */ /* 0x000fe40003f4e000 */
[----:B------:R-:W-:Y:S02]  /*0af0*/  FSETP.GEU.AND P1, PT, R24, RZ, PT ;  /* 0x000000ff1800720b */ /* 0x000fe40003f2e000 */
[----:B------:R-:W-:Y:S02]  /*0b00*/  FSETP.GEU.AND P4, PT, R23, RZ, PT ;  /* 0x000000ff1700720b */ /* 0x000fe40003f8e000 */
[----:B------:R-:W-:Y:S02]  /*0b10*/  FSETP.GEU.AND P0, PT, R20, RZ, PT ;  /* 0x000000ff1400720b */ /* 0x000fe40003f0e000 */
[----:B------:R-:W-:Y:S02]  /*0b20*/  IADD3 R25, R10, UR4, RZ ;  /* 0x000000040a197c10 */ /* 0x000fe4000fffe0ff */
[----:B------:R-:W-:-:S02]  /*0b30*/  FSEL R28, R28, RZ, P3 ;  /* 0x000000ff1c1c7208 */ /* 0x000fc40001800000 */
[----:B------:R-:W-:Y:S02]  /*0b40*/  FSEL R26, R26, RZ, P2 ;  /* 0x000000ff1a1a7208 */ /* 0x000fe40001000000 */
[----:B------:R-:W-:Y:S02]  /*0b50*/  FSEL R24, R24, RZ, P1 ;  /* 0x000000ff18187208 */ /* 0x000fe40000800000 */
[----:B------:R-:W-:Y:S02]  /*0b60*/  FSEL R10, R23, RZ, P4 ;  /* 0x000000ff170a7208 */ /* 0x000fe40002000000 */
[----:B------:R-:W-:Y:S02]  /*0b70*/  FSEL R20, R20, RZ, P0 ;  /* 0x000000ff14147208 */ /* 0x000fe40000000000 */
[----:B------:R-:W-:Y:S02]  /*0b80*/  FSETP.GEU.AND P3, PT, R16, RZ, PT ;  /* 0x000000ff1000720b */ /* 0x000fe40003f6e000 */
[----:B------:R-:W-:-:S02]  /*0b90*/  FSETP.GEU.AND P2, PT, R12, RZ, PT ;  /* 0x000000ff0c00720b */ /* 0x000fc40003f4e000 */
[----:B------:R-:W-:Y:S02]  /*0ba0*/  FSETP.GEU.AND P1, PT, R14, RZ, PT ;  /* 0x000000ff0e00720b */ /* 0x000fe40003f2e000 */
[----:B------:R-:W-:Y:S02]  /*0bb0*/  FSETP.GEU.AND P4, PT, R6, RZ, PT ;  /* 0x000000ff0600720b */ /* 0x000fe40003f8e000 */
[----:B------:R-:W-:Y:S02]  /*0bc0*/  FSETP.GEU.AND P0, PT, R4, RZ, PT ;  /* 0x000000ff0400720b */ /* 0x000fe40003f0e000 */
[----:B------:R-:W-:Y:S02]  /*0bd0*/  FSEL R16, R16, RZ, P3 ;  /* 0x000000ff10107208 */ /* 0x000fe40001800000 */
[----:B------:R-:W-:Y:S02]  /*0be0*/  FSEL R12, R12, RZ, P2 ;  /* 0x000000ff0c0c7208 */ /* 0x000fe40001000000 */
[----:B------:R-:W-:-:S02]  /*0bf0*/  FSEL R14, R14, RZ, P1 ;  /* 0x000000ff0e0e7208 */ /* 0x000fc40000800000 */
[----:B------:R-:W-:Y:S02]  /*0c00*/  FSEL R6, R6, RZ, P4 ;  /* 0x000000ff06067208 */ /* 0x000fe40002000000 */
[----:B------:R-:W-:Y:S02]  /*0c10*/  FSEL R4, R4, RZ, P0 ;  /* 0x000000ff04047208 */ /* 0x000fe40000000000 */
[----:B------:R-:W-:Y:S02]  /*0c20*/  FSETP.GEU.AND P4, PT, R11, RZ, PT ;  /* 0x000000ff0b00720b */ /* 0x000fe40003f8e000 */
[----:B------:R-:W-:Y:S02]  /*0c30*/  FSETP.GEU.AND P1, PT, R18, RZ, PT ;  /* 0x000000ff1200720b */ /* 0x000fe40003f2e000 */
[----:B------:R-:W-:Y:S02]  /*0c40*/  FSETP.GEU.AND P2, PT, R7, RZ, PT ;  /* 0x000000ff0700720b */ /* 0x000fe40003f4e000 */
[----:B------:R-:W-:-:S02]  /*0c50*/  FSETP.GEU.AND P3, PT, R13, RZ, PT ;  /* 0x000000ff0d00720b */ /* 0x000fc40003f6e000 */
[----:B------:R-:W-:Y:S01]  /*0c60*/  FSETP.GEU.AND P0, PT, R8, RZ, PT ;  /* 0x000000ff0800720b */ /* 0x000fe20003f0e000 */
[----:B------:R0:W-:Y:S01]  /*0c70*/  STS [R15+0x4], R10 ;  /* 0x0000040a0f007388 */ /* 0x0001e20000000800 */
[----:B------:R-:W-:-:S03]  /*0c80*/  FSEL R18, R18, RZ, P1 ;  /* 0x000000ff12127208 */ /* 0x000fc60000800000 */
[----:B------:R1:W-:Y:S04]  /*0c90*/  STS [R15+0x20], R16 ;  /* 0x000020100f007388 */ /* 0x0003e80000000800 */
[----:B------:R2:W-:Y:S01]  /*0ca0*/  STS [R15+0x24], R12 ;  /* 0x0000240c0f007388 */ /* 0x0005e20000000800 */
[----:B0-----:R-:W-:-:S03]  /*0cb0*/  FSEL R10, R7, RZ, P2 ;  /* 0x000000ff070a7208 */ /* 0x001fc60001000000 */
[----:B------:R0:W-:Y:S01]  /*0cc0*/  STS [R15+0x28], R14 ;  /* 0x0000280e0f007388 */ /* 0x0001e20000000800 */
[----:B-1----:R-:W-:Y:S02]  /*0cd0*/  FSEL R16, R13, RZ, P3 ;  /* 0x000000ff0d107208 */ /* 0x002fe40001800000 */
[----:B--2---:R-:W-:Y:S02]  /*0ce0*/  FSEL R12, R11, RZ, P4 ;  /* 0x000000ff0b0c7208 */ /* 0x004fe40002000000 */
[----:B0-----:R-:W-:Y:S01]  /*0cf0*/  FSEL R14, R8, RZ, P0 ;  /* 0x000000ff080e7208 */ /* 0x001fe20000000000 */
[----:B------:R-:W-:Y:S04]  /*0d00*/  STS [R15+0x8], R5 ;  /* 0x000008050f007388 */ /* 0x000fe80000000800 */
[----:B------:R0:W-:Y:S04]  /*0d10*/  STS [R15+0xc], R28 ;  /* 0x00000c1c0f007388 */ /* 0x0001e80000000800 */
[----:B------:R-:W-:Y:S04]  /*0d20*/  STS [R15+0x10], R26 ;  /* 0x0000101a0f007388 */ /* 0x000fe80000000800 */
[----:B------:R-:W-:Y:S01]  /*0d30*/  STS [R15+0x14], R24 ;  /* 0x000014180f007388 */ /* 0x000fe20000000800 */
[C---:B------:R-:W-:Y:S01]  /*0d40*/  LOP3.LUT R17, R22.reuse, 0xc00, RZ, 0xfc, !PT ;  /* 0x00000c0016117812 */ /* 0x040fe200078efcff */
[C---:B------:R-:W-:Y:S01]  /*0d50*/  IMAD R25, R22.reuse, 0x4, R25 ;  /* 0x0000000416197824 */ /* 0x040fe200078e0219 */
[----:B------:R-:W-:Y:S01]  /*0d60*/  LEA R27, R22, R9, 0x2 ;  /* 0x00000009161b7211 */ /* 0x000fe200078e10ff */
[----:B------:R-:W-:Y:S04]  /*0d70*/  STS [R15+0x18], R20 ;  /* 0x000018140f007388 */ /* 0x000fe80000000800 */
[----:B------:R-:W-:Y:S04]  /*0d80*/  STS [R15+0x1c], R6 ;  /* 0x00001c060f007388 */ /* 0x000fe80000000800 */
[----:B------:R-:W-:Y:S04]  /*0d90*/  STS [R15+0x2c], R4 ;  /* 0x00002c040f007388 */ /* 0x000fe80000000800 */
[----:B------:R-:W-:Y:S04]  /*0da0*/  STS [R15+0x38], R18 ;  /* 0x000038120f007388 */ /* 0x000fe80000000800 */
[----:B------:R-:W-:Y:S04]  /*0db0*/  STS [R15+0x34], R10 ;  /* 0x0000340a0f007388 */ /* 0x000fe80000000800 */
[----:B------:R-:W-:Y:S04]  /*0dc0*/  STS [R15+0x30], R16 ;  /* 0x000030100f007388 */ /* 0x000fe80000000800 */
[----:B------:R-:W-:Y:S04]  /*0dd0*/  STS [R15], R12 ;  /* 0x0000000c0f007388 */ /* 0x000fe80000000800 */
[----:B------:R-:W-:Y:S01]  /*0de0*/  STS [R15+0x3c], R14 ;  /* 0x00003c0e0f007388 */ /* 0x000fe20000000800 */
[----:B0-----:R-:W0:Y:S08]  /*0df0*/  LDC.64 R28, c[0x0][0x238] ;  /* 0x00008e00ff1c7b82 */ /* 0x001e300000000a00 */
[----:B------:R-:W-:Y:S01]  /*0e00*/  BAR.SYNC.DEFER_BLOCKING 0x0 ;  /* 0x0000000000007b1d */ /* 0x000fe20000010000 */
[----:B------:R-:W-:-:S04]  /*0e10*/  SHF.R.U32.HI R17, RZ, 0x2, R17 ;  /* 0x00000002ff117819 */ /* 0x000fc80000011611 */
[----:B------:R-:W-:-:S05]  /*0e20*/  LOP3.LUT R17, R17, 0x3fc, RZ, 0xc0, !PT ;  /* 0x000003fc11117812 */ /* 0x000fca00078ec0ff */
[----:B------:R-:W-:-:S05]  /*0e30*/  VIADD R17, R17, UR4 ;  /* 0x0000000411117c36 */ /* 0x000fca0008000000 */
[----:B------:R-:W-:Y:S01]  /*0e40*/  LEA R22, R22, R17, 0x2 ;  /* 0x0000001116167211 */ /* 0x000fe200078e10ff */
[----:B------:R-:W-:Y:S04]  /*0e50*/  LDS R4, [R19] ;  /* 0x0000000013047984 */ /* 0x000fe80000000800 */
[----:B------:R-:W-:Y:S04]  /*0e60*/  LDS R5, [R19+0x4] ;  /* 0x0000040013057984 */ /* 0x000fe80000000800 */
[----:B------:R-:W-:Y:S04]  /*0e70*/  LDS R6, [R19+0x8] ;  /* 0x0000080013067984 */ /* 0x000fe80000000800 */
[----:B------:R-:W1:Y:S04]  /*0e80*/  LDS R7, [R19+0xc] ;  /* 0x00000c0013077984 */ /* 0x000e680000000800 */
[----:B------:R-:W-:Y:S04]  /*0e90*/  LDS R8, [R27+0x1000] ;  /* 0x001000001b087984 */ /* 0x000fe80000000800 */
[----:B------:R-:W-:Y:S04]  /*0ea0*/  LDS R9, [R27+0x1004] ;  /* 0x001004001b097984 */ /* 0x000fe80000000800 */
[----:B------:R-:W-:Y:S04]  /*0eb0*/  LDS R10, [R27+0x1008] ;  /* 0x001008001b0a7984 */ /* 0x000fe80000000800 */
[----:B------:R-:W2:Y:S04]  /*0ec0*/  LDS R11, [R27+0x100c] ;  /* 0x00100c001b0b7984 */ /* 0x000ea80000000800 */
[----:B------:R-:W-:Y:S04]  /*0ed0*/  LDS R12, [R25+0x2000] ;  /* 0x00200000190c7984 */ /* 0x000fe80000000800 */
[----:B------:R-:W-:Y:S04]  /*0ee0*/  LDS R13, [R25+0x2004] ;  /* 0x00200400190d7984 */ /* 0x000fe80000000800 */
[----:B------:R-:W-:Y:S04]  /*0ef0*/  LDS R14, [R25+0x2008] ;  /* 0x00200800190e7984 */ /* 0x000fe80000000800 */
[----:B------:R3:W4:Y:S04]  /*0f00*/  LDS R15, [R25+0x200c] ;  /* 0x00200c00190f7984 */ /* 0x0007280000000800 */
[----:B------:R-:W-:Y:S04]  /*0f10*/  LDS R16, [R22+0x3000] ;  /* 0x0030000016107984 */ /* 0x000fe80000000800 */
[----:B------:R-:W-:Y:S04]  /*0f20*/  LDS R17, [R22+0x3004] ;  /* 0x0030040016117984 */ /* 0x000fe80000000800 */
[----:B------:R-:W-:Y:S04]  /*0f30*/  LDS R18, [R22+0x3008] ;  /* 0x0030080016127984 */ /* 0x000fe80000000800 */
[----:B------:R5:W4:Y:S01]  /*0f40*/  LDS R19, [R22+0x300c] ;  /* 0x00300c0016137984 */ /* 0x000b220000000800 */
[C---:B------:R-:W-:Y:S01]  /*0f50*/  VIADD R23, R3.reuse, 0x80000 ;  /* 0x0008000003177836 */ /* 0x040fe20000000000 */
[----:B---3--:R-:W-:Y:S01]  /*0f60*/  IADD3 R25, R3, 0xc0000, RZ ;  /* 0x000c000003197810 */ /* 0x008fe20007ffe0ff */
[----:B0-----:R-:W-:-:S04]  /*0f70*/  IMAD.WIDE R2, R3, 0x4, R28 ;  /* 0x0000000403027825 */ /* 0x001fc800078e021c */
[--C-:B------:R-:W-:Y:S01]  /*0f80*/  IMAD.WIDE R20, R21, 0x4, R28.reuse ;  /* 0x0000000415147825 */ /* 0x100fe200078e021c */
[----:B-1----:R-:W-:Y:S03]  /*0f90*/  STG.E.128 desc[UR6][R2.64], R4 ;  /* 0x0000000402007986 */ /* 0x002fe6000c101d06 */
[--C-:B-----5:R-:W-:Y:S01]  /*0fa0*/  IMAD.WIDE R22, R23, 0x4, R28.reuse ;  /* 0x0000000417167825 */ /* 0x120fe200078e021c */
[----:B--2---:R-:W-:Y:S03]  /*0fb0*/  STG.E.128 desc[UR6][R20.64], R8 ;  /* 0x0000000814007986 */ /* 0x004fe6000c101d06 */
[----:B------:R-:W-:Y:S01]  /*0fc0*/  IMAD.WIDE R28, R25, 0x4, R28 ;  /* 0x00000004191c7825 */ /* 0x000fe200078e021c */
[----:B----4-:R-:W-:Y:S04]  /*0fd0*/  STG.E.128 desc[UR6][R22.64], R12 ;  /* 0x0000000c16007986 */ /* 0x010fe8000c101d06 */
[----:B------:R-:W-:Y:S01]  /*0fe0*/  STG.E.128 desc[UR6][R28.64], R16 ;  /* 0x000000101c007986 */ /* 0x000fe2000c101d06 */
[----:B------:R-:W-:Y:S05]  /*0ff0*/  EXIT ;  /* 0x000000000000794d */ /* 0x000fea0003800000 */
.L_x_0:
[----:B------:R-:W-:-:S00]  /*1000*/  BRA `(.L_x_0) ;  /* 0xfffffffc00fc7947 */ /* 0x000fc0000383ffff */
[----:B------:R-:W-:-:S00]  /*1010*/  NOP ;  /* 0x0000000000007918 */ /* 0x000fc00000000000 */
        /* <DEDUP_REMOVED lines=14> */
.L_x_1:


//--------------------- .nv.global.init           --------------------------
	.section	.nv.global.init,"aw",@progbits
.nv.global.init:
	.type		_$_str,@object
	.size		_$_str,(_$_str_$_2 - _$_str)
_$_str:
        /*0000*/ 	.byte	0x5f, 0x5f, 0x43, 0x55, 0x44, 0x41, 0x5f, 0x46, 0x54, 0x5a, 0x00
	.type		_$_str_$_2,@object
	.size		_$_str_$_2,(.L_1 - _$_str_$_2)
_$_str_$_2:
        /*000b*/ 	.byte	0x5f, 0x5f, 0x43, 0x55, 0x44, 0x41, 0x5f, 0x50, 0x52, 0x45, 0x43, 0x5f, 0x53, 0x51, 0x52, 0x54
        /*001b*/ 	.byte	0x00
.L_1:


//--------------------- .nv.shared.triton_poi_fused__native_batch_norm_legit_no_training_relu_6 --------------------------
	.section	.nv.shared.triton_poi_fused__native_batch_norm_legit_no_training_relu_6,"aw",@nobits
	.sectionflags	@""
	.align	16
	.zero		1024


//--------------------- .nv.constant0.triton_poi_fused__native_batch_norm_legit_no_training_relu_6 --------------------------
	.section	.nv.constant0.triton_poi_fused__native_batch_norm_legit_no_training_relu_6,"a",@progbits
	.sectionflags	@""
	.align	4
.nv.constant0.triton_poi_fused__native_batch_norm_legit_no_training_relu_6:
	.zero		584
